	.headerflags	@"EF_CUDA_TEXMODE_UNIFIED EF_CUDA_64BIT_ADDRESS EF_CUDA_ACCELERATORS EF_CUDA_SM90 EF_CUDA_VIRTUAL_SM(EF_CUDA_SM90)"
	.elftype	@"ET_EXEC"


//--------------------- .nv.info                  --------------------------
	.section	.nv.info,"",@"SHT_CUDA_INFO"
	.align	4


	//----- nvinfo : EIATTR_REGCOUNT
	.align		4
        /*0000*/ 	.byte	0x04, 0x2f
        /*0002*/ 	.short	(.L_1 - .L_0)
	.align		4
.L_0:
        /*0004*/ 	.word	index@(triton_poi_fused_cat_16)
        /*0008*/ 	.word	0x00000012


	//----- nvinfo : EIATTR_MIN_STACK_SIZE
	.align		4
.L_1:
        /*000c*/ 	.byte	0x04, 0x12
        /*000e*/ 	.short	(.L_3 - .L_2)
	.align		4
.L_2:
        /*0010*/ 	.word	index@(triton_poi_fused_cat_16)
        /*0014*/ 	.word	0x00000000


	//----- nvinfo : EIATTR_FRAME_SIZE
	.align		4
.L_3:
        /*0018*/ 	.byte	0x04, 0x11
        /*001a*/ 	.short	(.L_5 - .L_4)
	.align		4
.L_4:
        /*001c*/ 	.word	index@(triton_poi_fused_cat_16)
        /*0020*/ 	.word	0x00000000


	//----- nvinfo : EIATTR_MIN_STACK_SIZE
	.align		4
.L_5:
        /*0024*/ 	.byte	0x04, 0x12
        /*0026*/ 	.short	(.L_7 - .L_6)
	.align		4
.L_6:
        /*0028*/ 	.word	index@(triton_poi_fused_cat_16)
        /*002c*/ 	.word	0x00000000
.L_7:


//--------------------- .nv.info.triton_poi_fused_cat_16 --------------------------
	.section	.nv.info.triton_poi_fused_cat_16,"",@"SHT_CUDA_INFO"
	.sectionflags	@""
	.align	4


	//----- nvinfo : EIATTR_CUDA_API_VERSION
	.align		4
        /*0000*/ 	.byte	0x04, 0x37
        /*0002*/ 	.short	(.L_9 - .L_8)
.L_8:
        /*0004*/ 	.word	0x0000007c


	//----- nvinfo : EIATTR_KPARAM_INFO
	.align		4
.L_9:
        /*0008*/ 	.byte	0x04, 0x17
        /*000a*/ 	.short	(.L_11 - .L_10)
.L_10:
        /*000c*/ 	.word	0x00000000
        /*0010*/ 	.short	0x0003
        /*0012*/ 	.short	0x0018
        /*0014*/ 	.byte	0x00, 0xf0, 0x11, 0x00


	//----- nvinfo : EIATTR_KPARAM_INFO
	.align		4
.L_11:
        /*0018*/ 	.byte	0x04, 0x17
        /*001a*/ 	.short	(.L_13 - .L_12)
.L_12:
        /*001c*/ 	.word	0x00000000
        /*0020*/ 	.short	0x0002
        /*0022*/ 	.short	0x0010
        /*0024*/ 	.byte	0x00, 0xf4, 0x21, 0x00


	//----- nvinfo : EIATTR_KPARAM_INFO
	.align		4
.L_13:
        /*0028*/ 	.byte	0x04, 0x17
        /*002a*/ 	.short	(.L_15 - .L_14)
.L_14:
        /*002c*/ 	.word	0x00000000
        /*0030*/ 	.short	0x0001
        /*0032*/ 	.short	0x0008
        /*0034*/ 	.byte	0x00, 0xf4, 0x21, 0x00


	//----- nvinfo : EIATTR_KPARAM_INFO
	.align		4
.L_15:
        /*0038*/ 	.byte	0x04, 0x17
        /*003a*/ 	.short	(.L_17 - .L_16)
.L_16:
        /*003c*/ 	.word	0x00000000
        /*0040*/ 	.short	0x0000
        /*0042*/ 	.short	0x0000
        /*0044*/ 	.byte	0x00, 0xf4, 0x21, 0x00


	//----- nvinfo : EIATTR_SPARSE_MMA_MASK
	.align		4
.L_17:
        /*0048*/ 	.byte	0x03, 0x50
        /*004a*/ 	.short	0x0000


	//----- nvinfo : EIATTR_MAXREG_COUNT
	.align		4
        /*004c*/ 	.byte	0x03, 0x1b
        /*004e*/ 	.short	0x00ff


	//----- nvinfo : EIATTR_EXIT_INSTR_OFFSETS
	.align		4
        /*0050*/ 	.byte	0x04, 0x1c
        /*0052*/ 	.short	(.L_19 - .L_18)


	//   ....[0]....
.L_18:
        /*0054*/ 	.word	0x00000380


	//----- nvinfo : EIATTR_REQNTID
	.align		4
.L_19:
        /*0058*/ 	.byte	0x04, 0x10
        /*005a*/ 	.short	(.L_21 - .L_20)
.L_20:
        /*005c*/ 	.word	0x00000100
        /*0060*/ 	.word	0x00000001
        /*0064*/ 	.word	0x00000001


	//----- nvinfo : EIATTR_CBANK_PARAM_SIZE
	.align		4
.L_21:
        /*0068*/ 	.byte	0x03, 0x19
        /*006a*/ 	.short	0x001c


	//----- nvinfo : EIATTR_PARAM_CBANK
	.align		4
        /*006c*/ 	.byte	0x04, 0x0a
        /*006e*/ 	.short	(.L_23 - .L_22)
	.align		4
.L_22:
        /*0070*/ 	.word	index@(.nv.constant0.triton_poi_fused_cat_16)
        /*0074*/ 	.short	0x0210
        /*0076*/ 	.short	0x001c


	//----- nvinfo : EIATTR_SW_WAR
	.align		4
.L_23:
        /*0078*/ 	.byte	0x04, 0x36
        /*007a*/ 	.short	(.L_25 - .L_24)
.L_24:
        /*007c*/ 	.word	0x00000008
.L_25:


//--------------------- .nv.callgraph             --------------------------
	.section	.nv.callgraph,"",@"SHT_CUDA_CALLGRAPH"
	.align	4
	.sectionentsize	8
	.align		4
        /*0000*/ 	.word	0x00000000
	.align		4
        /*0004*/ 	.word	0xffffffff
	.align		4
        /*0008*/ 	.word	0x00000000
	.align		4
        /*000c*/ 	.word	0xfffffffe
	.align		4
        /*0010*/ 	.word	0x00000000
	.align		4
        /*0014*/ 	.word	0xfffffffd
	.align		4
        /*0018*/ 	.word	0x00000000
	.align		4
        /*001c*/ 	.word	0xfffffffc


//--------------------- .text.triton_poi_fused_cat_16 --------------------------
	.section	.text.triton_poi_fused_cat_16,"ax",@progbits
	.align	128
        .global         triton_poi_fused_cat_16
        .type           triton_poi_fused_cat_16,@function
        .size           triton_poi_fused_cat_16,(.L_x_1 - triton_poi_fused_cat_16)
        .other          triton_poi_fused_cat_16,@"STO_CUDA_ENTRY STV_DEFAULT"
triton_poi_fused_cat_16:
.text.triton_poi_fused_cat_16:
[----:B------:R-:W-:Y:S01]  /*0000*/  LDC R1, c[0x0][0x28] ;  /* 0x00000a00ff017b82 */ /* 0x000fe20000000800 */
[----:B------:R-:W1:Y:S01]  /*0010*/  S2R R0, SR_TID.X ;  /* 0x0000000000007919 */ /* 0x000e620000002100 */
[----:B------:R-:W-:Y:S01]  /*0020*/  ULDC.64 UR4, c[0x0][0x218] ;  /* 0x0000860000047ab9 */ /* 0x000fe20000000a00 */
[----:B------:R-:W2:Y:S01]  /*0030*/  S2R R7, SR_CTAID.X ;  /* 0x0000000000077919 */ /* 0x000ea20000002500 */
[----:B-1----:R-:W-:Y:S01]  /*0040*/  IMAD.SHL.U32 R0, R0, 0x2, RZ ;  /* 0x0000000200007824 */ /* 0x002fe200078e00ff */
[----:B--2---:R-:W-:-:S04]  /*0050*/  SHF.R.S32.HI R11, RZ, 0x16, R7 ;  /* 0x00000016ff0b7819 */ /* 0x004fc80000011407 */
[----:B------:R-:W-:Y:S02]  /*0060*/  LOP3.LUT R0, R0, 0x1fe, RZ, 0xc0, !PT ;  /* 0x000001fe00007812 */ /* 0x000fe400078ec0ff */
[----:B------:R-:W-:-:S03]  /*0070*/  SGXT R11, R11, 0x1 ;  /* 0x000000010b0b781a */ /* 0x000fc60000000200 */
[----:B------:R-:W-:-:S05]  /*0080*/  IMAD R0, R7, 0x200, R0 ;  /* 0x0000020007007824 */ /* 0x000fca00078e0200 */
[----:B------:R-:W-:Y:S02]  /*0090*/  SHF.R.S32.HI R3, RZ, 0x1f, R0 ;  /* 0x0000001fff037819 */ /* 0x000fe40000011400 */
[-C--:B------:R-:W-:Y:S02]  /*00a0*/  LEA.HI R12, R11, R0.reuse, RZ, 0xf ;  /* 0x000000000b0c7211 */ /* 0x080fe400078f78ff */
[----:B------:R-:W-:-:S04]  /*00b0*/  LEA.HI R3, R3, R0, RZ, 0x7 ;  /* 0x0000000003037211 */ /* 0x000fc800078f38ff */
[----:B------:R-:W-:Y:S02]  /*00c0*/  LOP3.LUT R5, R3, 0xffffff80, RZ, 0xc0, !PT ;  /* 0xffffff8003057812 */ /* 0x000fe400078ec0ff */
[----:B------:R-:W-:-:S03]  /*00d0*/  SHF.R.S32.HI R4, RZ, 0x7, R3 ;  /* 0x00000007ff047819 */ /* 0x000fc60000011403 */
[----:B------:R-:W-:Y:S01]  /*00e0*/  IMAD.IADD R9, R0, 0x1, -R5 ;  /* 0x0000000100097824 */ /* 0x000fe200078e0a05 */
[C---:B------:R-:W-:Y:S01]  /*00f0*/  LEA.HI R2, R4.reuse, R4, RZ, 0x8 ;  /* 0x0000000404027211 */ /* 0x040fe200078f40ff */
[----:B------:R-:W-:-:S03]  /*0100*/  IMAD.SHL.U32 R6, R4, 0x40, RZ ;  /* 0x0000004004067824 */ /* 0x000fc600078e00ff */
[----:B------:R-:W-:Y:S02]  /*0110*/  SHF.R.S32.HI R3, RZ, 0x1f, R9 ;  /* 0x0000001fff037819 */ /* 0x000fe40000011409 */
[----:B------:R-:W-:Y:S02]  /*0120*/  IADD3 R8, P0, R9, R6, RZ ;  /* 0x0000000609087210 */ /* 0x000fe40007f1e0ff */
[----:B------:R-:W-:Y:S02]  /*0130*/  LOP3.LUT R5, R2, 0xffffff00, RZ, 0xc0, !PT ;  /* 0xffffff0002057812 */ /* 0x000fe400078ec0ff */
[----:B------:R-:W-:Y:S02]  /*0140*/  LEA.HI.X.SX32 R13, R6, R3, 0x1, P0 ;  /* 0x00000003060d7211 */ /* 0x000fe400000f0eff */
[----:B------:R-:W-:Y:S01]  /*0150*/  LEA R6, P0, R8, UR4, 0x2 ;  /* 0x0000000408067c11 */ /* 0x000fe2000f8010ff */
[----:B------:R-:W1:Y:S01]  /*0160*/  LDC.64 R2, c[0x0][0x210] ;  /* 0x00008400ff027b82 */ /* 0x000e620000000a00 */
[----:B------:R-:W-:Y:S01]  /*0170*/  ISETP.GT.AND P1, PT, R9, 0x3f, PT ;  /* 0x0000003f0900780c */ /* 0x000fe20003f24270 */
[----:B------:R-:W-:Y:S01]  /*0180*/  IMAD.IADD R10, R4, 0x1, -R5 ;  /* 0x00000001040a7824 */ /* 0x000fe200078e0a05 */
[----:B------:R-:W-:Y:S01]  /*0190*/  LEA.HI.X R7, R8, UR5, R13, 0x2, P0 ;  /* 0x0000000508077c11 */ /* 0x000fe200080f140d */
[----:B------:R-:W-:Y:S01]  /*01a0*/  VIADD R8, R0, 0x1 ;  /* 0x0000000100087836 */ /* 0x000fe20000000000 */
[----:B------:R-:W-:-:S02]  /*01b0*/  CS2R R4, SRZ ;  /* 0x0000000000047805 */ /* 0x000fc4000001ff00 */
[----:B------:R-:W-:Y:S01]  /*01c0*/  SHF.R.S32.HI R13, RZ, 0xf, R12 ;  /* 0x0000000fff0d7819 */ /* 0x000fe2000001140c */
[----:B------:R-:W-:Y:S01]  /*01d0*/  ULDC.64 UR4, c[0x0][0x208] ;  /* 0x0000820000047ab9 */ /* 0x000fe20000000a00 */
[----:B------:R-:W-:-:S04]  /*01e0*/  LEA.HI R11, R11, R8, RZ, 0x7 ;  /* 0x000000080b0b7211 */ /* 0x000fc800078f38ff */
[----:B------:R-:W-:Y:S01]  /*01f0*/  LOP3.LUT R11, R11, 0xffff80, RZ, 0xc0, !PT ;  /* 0x00ffff800b0b7812 */ /* 0x000fe200078ec0ff */
[----:B------:R2:W3:Y:S01]  /*0200*/  @P1 LDG.E.EL.64 R4, desc[UR4][R6.64+-0x100] ;  /* 0xffff000406041981 */ /* 0x0004e2000c2e1b00 */
[----:B------:R-:W-:Y:S01]  /*0210*/  IMAD R10, R13, 0x4000, R10 ;  /* 0x000040000d0a7824 */ /* 0x000fe200078e020a */
[C---:B------:R-:W-:Y:S02]  /*0220*/  ISETP.GE.AND P0, PT, R9.reuse, 0x40, PT ;  /* 0x000000400900780c */ /* 0x040fe40003f06270 */
[----:B------:R-:W-:Y:S02]  /*0230*/  IMAD.IADD R11, R8, 0x1, -R11 ;  /* 0x00000001080b7824 */ /* 0x000fe400078e0a0b */
[--C-:B------:R-:W-:Y:S02]  /*0240*/  IMAD R9, R9, 0x100, R10.reuse ;  /* 0x0000010009097824 */ /* 0x100fe400078e020a */
[----:B------:R-:W-:Y:S02]  /*0250*/  IMAD R11, R11, 0x100, R10 ;  /* 0x000001000b0b7824 */ /* 0x000fe400078e020a */
[--C-:B-1----:R-:W-:Y:S01]  /*0260*/  IMAD.WIDE R8, R9, 0x4, R2.reuse ;  /* 0x0000000409087825 */ /* 0x102fe200078e0202 */
[----:B--2---:R-:W1:Y:S03]  /*0270*/  LDC.64 R6, c[0x0][0x220] ;  /* 0x00008800ff067b82 */ /* 0x004e660000000a00 */
[----:B------:R-:W-:Y:S01]  /*0280*/  IMAD.WIDE R2, R11, 0x4, R2 ;  /* 0x000000040b027825 */ /* 0x000fe200078e0202 */
[----:B------:R-:W-:-:S06]  /*0290*/  CS2R R10, SRZ ;  /* 0x00000000000a7805 */ /* 0x000fcc000001ff00 */
[----:B------:R-:W2:Y:S04]  /*02a0*/  @!P0 LDG.E.EL R10, desc[UR4][R8.64] ;  /* 0x00000004080a8981 */ /* 0x000ea8000c2e1900 */
[----:B------:R-:W4:Y:S01]  /*02b0*/  @!P0 LDG.E.EL R11, desc[UR4][R2.64] ;  /* 0x00000004020b8981 */ /* 0x000f22000c2e1900 */
[----:B---3--:R-:W-:Y:S02]  /*02c0*/  SEL R12, R4, RZ, P1 ;  /* 0x000000ff040c7207 */ /* 0x008fe40000800000 */
[----:B------:R-:W-:Y:S01]  /*02d0*/  SEL R13, R5, RZ, P1 ;  /* 0x000000ff050d7207 */ /* 0x000fe20000800000 */
[----:B-1----:R-:W-:Y:S01]  /*02e0*/  IMAD.WIDE R4, R0, 0x4, R6 ;  /* 0x0000000400047825 */ /* 0x002fe200078e0206 */
[----:B------:R-:W-:Y:S02]  /*02f0*/  FSETP.GT.AND P1, PT, R12, RZ, PT ;  /* 0x000000ff0c00720b */ /* 0x000fe40003f24000 */
[----:B------:R-:W-:-:S11]  /*0300*/  FSETP.GT.AND P2, PT, R13, RZ, PT ;  /* 0x000000ff0d00720b */ /* 0x000fd60003f44000 */
[----:B------:R-:W-:Y:S02]  /*0310*/  @!P1 FMUL R12, R12, 0.10000000149011611938 ;  /* 0x3dcccccd0c0c9820 */ /* 0x000fe40000400000 */
[----:B------:R-:W-:Y:S01]  /*0320*/  @!P2 FMUL R13, R13, 0.10000000149011611938 ;  /* 0x3dcccccd0d0da820 */ /* 0x000fe20000400000 */
[----:B--2---:R-:W-:Y:S02]  /*0330*/  SEL R15, R10, RZ, !P0 ;  /* 0x000000ff0a0f7207 */ /* 0x004fe40004000000 */
[----:B----4-:R-:W-:Y:S02]  /*0340*/  SEL R10, R11, RZ, !P0 ;  /* 0x000000ff0b0a7207 */ /* 0x010fe40004000000 */
[----:B------:R-:W-:Y:S02]  /*0350*/  SEL R12, R15, R12, !P0 ;  /* 0x0000000c0f0c7207 */ /* 0x000fe40004000000 */
[----:B------:R-:W-:-:S05]  /*0360*/  SEL R13, R10, R13, !P0 ;  /* 0x0000000d0a0d7207 */ /* 0x000fca0004000000 */
[----:B------:R-:W-:Y:S01]  /*0370*/  STG.E.64 desc[UR4][R4.64], R12 ;  /* 0x0000000c04007986 */ /* 0x000fe2000c101b04 */
[----:B------:R-:W-:Y:S05]  /*0380*/  EXIT ;  /* 0x000000000000794d */ /* 0x000fea0003800000 */
.L_x_0:
[----:B------:R-:W-:-:S00]  /*0390*/  BRA `(.L_x_0) ;  /* 0xfffffffc00fc7947 */ /* 0x000fc0000383ffff */
[----:B------:R-:W-:-:S00]  /*03a0*/  NOP ;  /* 0x0000000000007918 */ /* 0x000fc00000000000 */
        /* <DEDUP_REMOVED lines=13> */
.L_x_1:


//--------------------- .nv.constant0.triton_poi_fused_cat_16 --------------------------
	.section	.nv.constant0.triton_poi_fused_cat_16,"a",@progbits
	.sectionflags	@""
	.align	4
.nv.constant0.triton_poi_fused_cat_16:
	.zero		556
